	.headerflags	@"EF_CUDA_TEXMODE_UNIFIED EF_CUDA_64BIT_ADDRESS EF_CUDA_ACCELERATORS EF_CUDA_SM90 EF_CUDA_VIRTUAL_SM(EF_CUDA_SM90)"
	.elftype	@"ET_EXEC"


//--------------------- .nv.info                  --------------------------
	.section	.nv.info,"",@"SHT_CUDA_INFO"
	.align	4


	//----- nvinfo : EIATTR_REGCOUNT
	.align		4
        /*0000*/ 	.byte	0x04, 0x2f
        /*0002*/ 	.short	(.L_1 - .L_0)
	.align		4
.L_0:
        /*0004*/ 	.word	index@(triton_poi_fused_add_clamp_div_0)
        /*0008*/ 	.word	0x0000000a


	//----- nvinfo : EIATTR_MIN_STACK_SIZE
	.align		4
.L_1:
        /*000c*/ 	.byte	0x04, 0x12
        /*000e*/ 	.short	(.L_3 - .L_2)
	.align		4
.L_2:
        /*0010*/ 	.word	index@(triton_poi_fused_add_clamp_div_0)
        /*0014*/ 	.word	0x00000000


	//----- nvinfo : EIATTR_FRAME_SIZE
	.align		4
.L_3:
        /*0018*/ 	.byte	0x04, 0x11
        /*001a*/ 	.short	(.L_5 - .L_4)
	.align		4
.L_4:
        /*001c*/ 	.word	index@(triton_poi_fused_add_clamp_div_0)
        /*0020*/ 	.word	0x00000000


	//----- nvinfo : EIATTR_MIN_STACK_SIZE
	.align		4
.L_5:
        /*0024*/ 	.byte	0x04, 0x12
        /*0026*/ 	.short	(.L_7 - .L_6)
	.align		4
.L_6:
        /*0028*/ 	.word	index@(triton_poi_fused_add_clamp_div_0)
        /*002c*/ 	.word	0x00000000
.L_7:


//--------------------- .nv.info.triton_poi_fused_add_clamp_div_0 --------------------------
	.section	.nv.info.triton_poi_fused_add_clamp_div_0,"",@"SHT_CUDA_INFO"
	.sectionflags	@""
	.align	4


	//----- nvinfo : EIATTR_CUDA_API_VERSION
	.align		4
        /*0000*/ 	.byte	0x04, 0x37
        /*0002*/ 	.short	(.L_9 - .L_8)
.L_8:
        /*0004*/ 	.word	0x0000007c


	//----- nvinfo : EIATTR_KPARAM_INFO
	.align		4
.L_9:
        /*0008*/ 	.byte	0x04, 0x17
        /*000a*/ 	.short	(.L_11 - .L_10)
.L_10:
        /*000c*/ 	.word	0x00000000
        /*0010*/ 	.short	0x0002
        /*0012*/ 	.short	0x0010
        /*0014*/ 	.byte	0x00, 0xf0, 0x11, 0x00


	//----- nvinfo : EIATTR_KPARAM_INFO
	.align		4
.L_11:
        /*0018*/ 	.byte	0x04, 0x17
        /*001a*/ 	.short	(.L_13 - .L_12)
.L_12:
        /*001c*/ 	.word	0x00000000
        /*0020*/ 	.short	0x0001
        /*0022*/ 	.short	0x0008
        /*0024*/ 	.byte	0x00, 0xf4, 0x21, 0x00


	//----- nvinfo : EIATTR_KPARAM_INFO
	.align		4
.L_13:
        /*0028*/ 	.byte	0x04, 0x17
        /*002a*/ 	.short	(.L_15 - .L_14)
.L_14:
        /*002c*/ 	.word	0x00000000
        /*0030*/ 	.short	0x0000
        /*0032*/ 	.short	0x0000
        /*0034*/ 	.byte	0x00, 0xf4, 0x21, 0x00


	//----- nvinfo : EIATTR_SPARSE_MMA_MASK
	.align		4
.L_15:
        /*0038*/ 	.byte	0x03, 0x50
        /*003a*/ 	.short	0x0000


	//----- nvinfo : EIATTR_MAXREG_COUNT
	.align		4
        /*003c*/ 	.byte	0x03, 0x1b
        /*003e*/ 	.short	0x00ff


	//----- nvinfo : EIATTR_EXIT_INSTR_OFFSETS
	.align		4
        /*0040*/ 	.byte	0x04, 0x1c
        /*0042*/ 	.short	(.L_17 - .L_16)


	//   ....[0]....
.L_16:
        /*0044*/ 	.word	0x00000170


	//   ....[1]....
        /*0048*/ 	.word	0x00000190


	//----- nvinfo : EIATTR_REQNTID
	.align		4
.L_17:
        /*004c*/ 	.byte	0x04, 0x10
        /*004e*/ 	.short	(.L_19 - .L_18)
.L_18:
        /*0050*/ 	.word	0x00000080
        /*0054*/ 	.word	0x00000001
        /*0058*/ 	.word	0x00000001


	//----- nvinfo : EIATTR_CRS_STACK_SIZE
	.align		4
.L_19:
        /*005c*/ 	.byte	0x04, 0x1e
        /*005e*/ 	.short	(.L_21 - .L_20)
.L_20:
        /*0060*/ 	.word	0x00000000


	//----- nvinfo : EIATTR_CBANK_PARAM_SIZE
	.align		4
.L_21:
        /*0064*/ 	.byte	0x03, 0x19
        /*0066*/ 	.short	0x0014


	//----- nvinfo : EIATTR_PARAM_CBANK
	.align		4
        /*0068*/ 	.byte	0x04, 0x0a
        /*006a*/ 	.short	(.L_23 - .L_22)
	.align		4
.L_22:
        /*006c*/ 	.word	index@(.nv.constant0.triton_poi_fused_add_clamp_div_0)
        /*0070*/ 	.short	0x0210
        /*0072*/ 	.short	0x0014


	//----- nvinfo : EIATTR_SW_WAR
	.align		4
.L_23:
        /*0074*/ 	.byte	0x04, 0x36
        /*0076*/ 	.short	(.L_25 - .L_24)
.L_24:
        /*0078*/ 	.word	0x00000008
.L_25:


//--------------------- .nv.callgraph             --------------------------
	.section	.nv.callgraph,"",@"SHT_CUDA_CALLGRAPH"
	.align	4
	.sectionentsize	8
	.align		4
        /*0000*/ 	.word	0x00000000
	.align		4
        /*0004*/ 	.word	0xffffffff
	.align		4
        /*0008*/ 	.word	0x00000000
	.align		4
        /*000c*/ 	.word	0xfffffffe
	.align		4
        /*0010*/ 	.word	0x00000000
	.align		4
        /*0014*/ 	.word	0xfffffffd
	.align		4
        /*0018*/ 	.word	0x00000000
	.align		4
        /*001c*/ 	.word	0xfffffffc


//--------------------- .text.triton_poi_fused_add_clamp_div_0 --------------------------
	.section	.text.triton_poi_fused_add_clamp_div_0,"ax",@progbits
	.align	128
        .global         triton_poi_fused_add_clamp_div_0
        .type           triton_poi_fused_add_clamp_div_0,@function
        .size           triton_poi_fused_add_clamp_div_0,(.L_x_3 - triton_poi_fused_add_clamp_div_0)
        .other          triton_poi_fused_add_clamp_div_0,@"STO_CUDA_ENTRY STV_DEFAULT"
triton_poi_fused_add_clamp_div_0:
.text.triton_poi_fused_add_clamp_div_0:
[----:B------:R-:W0:Y:S02]  /*0000*/  LDC R1, c[0x0][0x28] ;  /* 0x00000a00ff017b82 */ /* 0x000e240000000800 */
[----:B------:R-:W1:Y:S01]  /*0010*/  S2R R0, SR_TID.X ;  /* 0x0000000000007919 */ /* 0x000e620000002100 */
[----:B------:R-:W-:Y:S01]  /*0020*/  ULDC.64 UR4, c[0x0][0x208] ;  /* 0x0000820000047ab9 */ /* 0x000fe20000000a00 */
[----:B------:R-:W-:Y:S01]  /*0030*/  BSSY B0, `(.L_x_0) ;  /* 0x000000a000007945 */ /* 0x000fe20003800000 */
[----:B------:R-:W-:Y:S01]  /*0040*/  IMAD.MOV.U32 R2, RZ, RZ, RZ ;  /* 0x000000ffff027224 */ /* 0x000fe200078e00ff */
[----:B------:R-:W2:Y:S01]  /*0050*/  S2R R5, SR_CTAID.X ;  /* 0x0000000000057919 */ /* 0x000ea20000002500 */
[----:B-1----:R-:W-:-:S05]  /*0060*/  LOP3.LUT R0, R0, 0x7f, RZ, 0xc0, !PT ;  /* 0x0000007f00007812 */ /* 0x002fca00078ec0ff */
[----:B--2---:R-:W-:-:S05]  /*0070*/  IMAD R5, R5, 0x80, R0 ;  /* 0x0000008005057824 */ /* 0x004fca00078e0200 */
[----:B------:R-:W-:-:S13]  /*0080*/  ISETP.GE.AND P0, PT, R5, 0x100, PT ;  /* 0x000001000500780c */ /* 0x000fda0003f06270 */
[----:B------:R-:W-:Y:S05]  /*0090*/  @P0 BRA `(.L_x_1) ;  /* 0x00000000000c0947 */ /* 0x000fea0003800000 */
[----:B------:R-:W1:Y:S02]  /*00a0*/  LDC.64 R2, c[0x0][0x210] ;  /* 0x00008400ff027b82 */ /* 0x000e640000000a00 */
[----:B-1----:R-:W-:-:S06]  /*00b0*/  IMAD.WIDE R2, R5, 0x4, R2 ;  /* 0x0000000405027825 */ /* 0x002fcc00078e0202 */
[----:B------:R1:W5:Y:S02]  /*00c0*/  LDG.E R2, desc[UR4][R2.64] ;  /* 0x0000000402027981 */ /* 0x000364000c1e1900 */
.L_x_1:
[----:B------:R-:W-:Y:S05]  /*00d0*/  BSYNC B0 ;  /* 0x0000000000007941 */ /* 0x000fea0003800000 */
.L_x_0:
[----:B-----5:R-:W-:-:S04]  /*00e0*/  FADD R2, R2, 1 ;  /* 0x3f80000002027421 */ /* 0x020fc80000000000 */
[----:B------:R-:W-:Y:S02]  /*00f0*/  FMUL R0, R2, 0.5 ;  /* 0x3f00000002007820 */ /* 0x000fe40000400000 */
[----:B-1----:R-:W1:Y:S03]  /*0100*/  LDC.64 R2, c[0x0][0x218] ;  /* 0x00008600ff027b82 */ /* 0x002e660000000a00 */
[----:B------:R-:W-:-:S04]  /*0110*/  FSETP.GTU.AND P1, PT, R0, RZ, PT ;  /* 0x000000ff0000720b */ /* 0x000fc80003f2c000 */
[----:B------:R-:W-:-:S04]  /*0120*/  FSEL R7, R0, RZ, P1 ;  /* 0x000000ff00077208 */ /* 0x000fc80000800000 */
[C---:B------:R-:W-:Y:S02]  /*0130*/  FSETP.GEU.AND P2, PT, R7.reuse, 1, PT ;  /* 0x3f8000000700780b */ /* 0x040fe40003f4e000 */
[----:B------:R-:W-:Y:S01]  /*0140*/  FSETP.NAN.AND P1, PT, R7, R7, PT ;  /* 0x000000070700720b */ /* 0x000fe20003f28000 */
[----:B-1----:R-:W-:-:S10]  /*0150*/  IMAD.WIDE R2, R5, 0x4, R2 ;  /* 0x0000000405027825 */ /* 0x002fd400078e0202 */
[----:B------:R-:W-:Y:S01]  /*0160*/  @P2 SEL R7, R7, 0x3f800000, P1 ;  /* 0x3f80000007072807 */ /* 0x000fe20000800000 */
[----:B------:R-:W-:Y:S06]  /*0170*/  @P0 EXIT ;  /* 0x000000000000094d */ /* 0x000fec0003800000 */
[----:B------:R-:W-:Y:S01]  /*0180*/  STG.E desc[UR4][R2.64], R7 ;  /* 0x0000000702007986 */ /* 0x000fe2000c101904 */
[----:B------:R-:W-:Y:S05]  /*0190*/  EXIT ;  /* 0x000000000000794d */ /* 0x000fea0003800000 */
.L_x_2:
[----:B------:R-:W-:-:S00]  /*01a0*/  BRA `(.L_x_2) ;  /* 0xfffffffc00fc7947 */ /* 0x000fc0000383ffff */
[----:B------:R-:W-:-:S00]  /*01b0*/  NOP ;  /* 0x0000000000007918 */ /* 0x000fc00000000000 */
        /* <DEDUP_REMOVED lines=12> */
.L_x_3:


//--------------------- .nv.constant0.triton_poi_fused_add_clamp_div_0 --------------------------
	.section	.nv.constant0.triton_poi_fused_add_clamp_div_0,"a",@progbits
	.sectionflags	@""
	.align	4
.nv.constant0.triton_poi_fused_add_clamp_div_0:
	.zero		548
